//
// Generated by NVIDIA NVVM Compiler
//
// Compiler Build ID: CL-36424714
// Cuda compilation tools, release 13.0, V13.0.88
// Based on NVVM 20.0.0
//

.version 9.0
.target sm_100
.address_size 64

	// .globl	_Z20matrixMultiplicationPiS_S_i
// _ZZ20matrixMultiplicationPiS_S_iE7sharedA has been demoted
// _ZZ20matrixMultiplicationPiS_S_iE7sharedB has been demoted

.visible .entry _Z20matrixMultiplicationPiS_S_i(
	.param .u64 .ptr .align 1 _Z20matrixMultiplicationPiS_S_i_param_0,
	.param .u64 .ptr .align 1 _Z20matrixMultiplicationPiS_S_i_param_1,
	.param .u64 .ptr .align 1 _Z20matrixMultiplicationPiS_S_i_param_2,
	.param .u32 _Z20matrixMultiplicationPiS_S_i_param_3
)
{
	.reg .pred 	%p<8>;
	.reg .b32 	%r<104>;
	.reg .b64 	%rd<13>;
	// demoted variable
	.shared .align 4 .b8 _ZZ20matrixMultiplicationPiS_S_iE7sharedA[1024];
	// demoted variable
	.shared .align 4 .b8 _ZZ20matrixMultiplicationPiS_S_iE7sharedB[1024];
	ld.param.u64 	%rd3, [_Z20matrixMultiplicationPiS_S_i_param_0];
	ld.param.u64 	%rd4, [_Z20matrixMultiplicationPiS_S_i_param_1];
	ld.param.u64 	%rd5, [_Z20matrixMultiplicationPiS_S_i_param_2];
	ld.param.u32 	%r30, [_Z20matrixMultiplicationPiS_S_i_param_3];
	mov.u32 	%r32, %ctaid.y;
	mov.u32 	%r33, %ntid.y;
	mov.u32 	%r97, %tid.y;
	mad.lo.s32 	%r2, %r32, %r33, %r97;
	mov.u32 	%r34, %ctaid.x;
	mov.u32 	%r35, %ntid.x;
	mov.u32 	%r95, %tid.x;
	mad.lo.s32 	%r4, %r34, %r35, %r95;
	setp.lt.s32 	%p1, %r30, 1;
	mov.b32 	%r103, 0;
	@%p1 bra 	$L__BB0_7;
	add.s32 	%r37, %r30, 15;
	shr.u32 	%r38, %r37, 4;
	shl.b32 	%r39, %r97, 6;
	mov.u32 	%r40, _ZZ20matrixMultiplicationPiS_S_iE7sharedA;
	add.s32 	%r5, %r40, %r39;
	shl.b32 	%r41, %r95, 2;
	add.s32 	%r6, %r5, %r41;
	mov.u32 	%r42, _ZZ20matrixMultiplicationPiS_S_iE7sharedB;
	add.s32 	%r8, %r42, %r41;
	add.s32 	%r7, %r8, %r39;
	neg.s32 	%r99, %r38;
	mad.lo.s32 	%r98, %r97, %r30, %r4;
	shl.b32 	%r11, %r30, 4;
	mad.lo.s32 	%r96, %r30, %r2, %r95;
	cvta.to.global.u64 	%rd1, %rd3;
	cvta.to.global.u64 	%rd2, %rd4;
	mov.b32 	%r103, 0;
$L__BB0_2:
	max.u32 	%r44, %r2, %r95;
	setp.ge.u32 	%p2, %r44, %r30;
	mov.b32 	%r101, 0;
	@%p2 bra 	$L__BB0_4;
	mul.wide.u32 	%rd6, %r96, 4;
	add.s64 	%rd7, %rd1, %rd6;
	ld.global.u32 	%r101, [%rd7];
$L__BB0_4:
	setp.ge.s32 	%p3, %r4, %r30;
	st.shared.u32 	[%r6], %r101;
	setp.ge.u32 	%p4, %r97, %r30;
	mov.b32 	%r102, 0;
	or.pred  	%p5, %p3, %p4;
	@%p5 bra 	$L__BB0_6;
	mul.wide.u32 	%rd8, %r98, 4;
	add.s64 	%rd9, %rd2, %rd8;
	ld.global.u32 	%r102, [%rd9];
$L__BB0_6:
	st.shared.u32 	[%r7], %r102;
	bar.sync 	0;
	ld.shared.u32 	%r46, [%r5];
	ld.shared.u32 	%r47, [%r8];
	mad.lo.s32 	%r48, %r47, %r46, %r103;
	ld.shared.u32 	%r49, [%r5+4];
	ld.shared.u32 	%r50, [%r8+64];
	mad.lo.s32 	%r51, %r50, %r49, %r48;
	ld.shared.u32 	%r52, [%r5+8];
	ld.shared.u32 	%r53, [%r8+128];
	mad.lo.s32 	%r54, %r53, %r52, %r51;
	ld.shared.u32 	%r55, [%r5+12];
	ld.shared.u32 	%r56, [%r8+192];
	mad.lo.s32 	%r57, %r56, %r55, %r54;
	ld.shared.u32 	%r58, [%r5+16];
	ld.shared.u32 	%r59, [%r8+256];
	mad.lo.s32 	%r60, %r59, %r58, %r57;
	ld.shared.u32 	%r61, [%r5+20];
	ld.shared.u32 	%r62, [%r8+320];
	mad.lo.s32 	%r63, %r62, %r61, %r60;
	ld.shared.u32 	%r64, [%r5+24];
	ld.shared.u32 	%r65, [%r8+384];
	mad.lo.s32 	%r66, %r65, %r64, %r63;
	ld.shared.u32 	%r67, [%r5+28];
	ld.shared.u32 	%r68, [%r8+448];
	mad.lo.s32 	%r69, %r68, %r67, %r66;
	ld.shared.u32 	%r70, [%r5+32];
	ld.shared.u32 	%r71, [%r8+512];
	mad.lo.s32 	%r72, %r71, %r70, %r69;
	ld.shared.u32 	%r73, [%r5+36];
	ld.shared.u32 	%r74, [%r8+576];
	mad.lo.s32 	%r75, %r74, %r73, %r72;
	ld.shared.u32 	%r76, [%r5+40];
	ld.shared.u32 	%r77, [%r8+640];
	mad.lo.s32 	%r78, %r77, %r76, %r75;
	ld.shared.u32 	%r79, [%r5+44];
	ld.shared.u32 	%r80, [%r8+704];
	mad.lo.s32 	%r81, %r80, %r79, %r78;
	ld.shared.u32 	%r82, [%r5+48];
	ld.shared.u32 	%r83, [%r8+768];
	mad.lo.s32 	%r84, %r83, %r82, %r81;
	ld.shared.u32 	%r85, [%r5+52];
	ld.shared.u32 	%r86, [%r8+832];
	mad.lo.s32 	%r87, %r86, %r85, %r84;
	ld.shared.u32 	%r88, [%r5+56];
	ld.shared.u32 	%r89, [%r8+896];
	mad.lo.s32 	%r90, %r89, %r88, %r87;
	ld.shared.u32 	%r91, [%r5+60];
	ld.shared.u32 	%r92, [%r8+960];
	mad.lo.s32 	%r103, %r92, %r91, %r90;
	bar.sync 	0;
	add.s32 	%r99, %r99, 1;
	setp.ne.s32 	%p6, %r99, 0;
	add.s32 	%r98, %r98, %r11;
	add.s32 	%r97, %r97, 16;
	add.s32 	%r96, %r96, 16;
	add.s32 	%r95, %r95, 16;
	@%p6 bra 	$L__BB0_2;
$L__BB0_7:
	max.s32 	%r93, %r2, %r4;
	setp.ge.s32 	%p7, %r93, %r30;
	@%p7 bra 	$L__BB0_9;
	mad.lo.s32 	%r94, %r30, %r2, %r4;
	cvta.to.global.u64 	%rd10, %rd5;
	mul.wide.s32 	%rd11, %r94, 4;
	add.s64 	%rd12, %rd10, %rd11;
	st.global.u32 	[%rd12], %r103;
$L__BB0_9:
	ret;

}


// ===== COMPILED SASS (sm_100) =====

	.target	sm_100

	.elftype	@"ET_EXEC"


//--------------------- .note.nv.tkinfo           --------------------------
	.section	.note.nv.tkinfo,"",@"SHT_NOTE"
	.sectionflags	@"SHF_NOTE_NV_TKINFO"
	.tkinfo
        /*0018*/ 	.word	0x00000002
        /*0030*/ 	.string	""
        /*0030*/ 	.string	"ptxas"
        /*0030*/ 	.string	"Cuda compilation tools, release 13.0, V13.0.88"
        /*0030*/ 	.string	"Build cuda_13.0.r13.0/compiler.36424714_0"
        /*0030*/ 	.string	"-arch sm_100 -m 64 "



//--------------------- .note.nv.cuinfo           --------------------------
	.section	.note.nv.cuinfo,"",@"SHT_NOTE"
	.sectionflags	@"SHF_NOTE_NV_CUINFO"
        /*0018*/ 	.short	0x0002
        /*001a*/ 	.short	0x0064
        /*001c*/ 	.short	0x0082
	.zero		2


//--------------------- .nv.info                  --------------------------
	.section	.nv.info,"",@"SHT_CUDA_INFO"
	.align	4


	//----- nvinfo : EIATTR_REGCOUNT
	.align		4
        /*0000*/ 	.byte	0x04, 0x2f
        /*0002*/ 	.short	(.L_1 - .L_0)
	.align		4
.L_0:
        /*0004*/ 	.word	index@(_Z20matrixMultiplicationPiS_S_i)
        /*0008*/ 	.word	0x0000001f


	//----- nvinfo : EIATTR_FRAME_SIZE
	.align		4
.L_1:
        /*000c*/ 	.byte	0x04, 0x11
        /*000e*/ 	.short	(.L_3 - .L_2)
	.align		4
.L_2:
        /*0010*/ 	.word	index@(_Z20matrixMultiplicationPiS_S_i)
        /*0014*/ 	.word	0x00000000


	//----- nvinfo : EIATTR_MIN_STACK_SIZE
	.align		4
.L_3:
        /*0018*/ 	.byte	0x04, 0x12
        /*001a*/ 	.short	(.L_5 - .L_4)
	.align		4
.L_4:
        /*001c*/ 	.word	index@(_Z20matrixMultiplicationPiS_S_i)
        /*0020*/ 	.word	0x00000000
.L_5:


//--------------------- .nv.compat                --------------------------
	.section	.nv.compat,"",@"SHT_CUDA_COMPAT_INFO"
	.align	4
        /*0000*/ 	.byte	0x02, 0x09, 0x00, 0x00, 0x02, 0x02, 0x01, 0x00, 0x02, 0x05, 0x05, 0x00, 0x03, 0x07, 0x01, 0x01
        /*0010*/ 	.byte	0x02, 0x03, 0x00, 0x00, 0x02, 0x06, 0x01, 0x00, 0x04, 0x0b, 0x08, 0x00, 0x09, 0x00, 0x00, 0x00
        /*0020*/ 	.byte	0x00, 0x00, 0x00, 0x00


//--------------------- .nv.info._Z20matrixMultiplicationPiS_S_i --------------------------
	.section	.nv.info._Z20matrixMultiplicationPiS_S_i,"",@"SHT_CUDA_INFO"
	.sectionflags	@""
	.align	4


	//----- nvinfo : EIATTR_CUDA_API_VERSION
	.align		4
        /*0000*/ 	.byte	0x04, 0x37
        /*0002*/ 	.short	(.L_7 - .L_6)
.L_6:
        /*0004*/ 	.word	0x00000082


	//----- nvinfo : EIATTR_KPARAM_INFO
	.align		4
.L_7:
        /*0008*/ 	.byte	0x04, 0x17
        /*000a*/ 	.short	(.L_9 - .L_8)
.L_8:
        /*000c*/ 	.word	0x00000000
        /*0010*/ 	.short	0x0003
        /*0012*/ 	.short	0x0018
        /*0014*/ 	.byte	0x00, 0xf0, 0x11, 0x00


	//----- nvinfo : EIATTR_KPARAM_INFO
	.align		4
.L_9:
        /*0018*/ 	.byte	0x04, 0x17
        /*001a*/ 	.short	(.L_11 - .L_10)
.L_10:
        /*001c*/ 	.word	0x00000000
        /*0020*/ 	.short	0x0002
        /*0022*/ 	.short	0x0010
        /*0024*/ 	.byte	0x00, 0xf5, 0x21, 0x00


	//----- nvinfo : EIATTR_KPARAM_INFO
	.align		4
.L_11:
        /*0028*/ 	.byte	0x04, 0x17
        /*002a*/ 	.short	(.L_13 - .L_12)
.L_12:
        /*002c*/ 	.word	0x00000000
        /*0030*/ 	.short	0x0001
        /*0032*/ 	.short	0x0008
        /*0034*/ 	.byte	0x00, 0xf5, 0x21, 0x00


	//----- nvinfo : EIATTR_KPARAM_INFO
	.align		4
.L_13:
        /*0038*/ 	.byte	0x04, 0x17
        /*003a*/ 	.short	(.L_15 - .L_14)
.L_14:
        /*003c*/ 	.word	0x00000000
        /*0040*/ 	.short	0x0000
        /*0042*/ 	.short	0x0000
        /*0044*/ 	.byte	0x00, 0xf5, 0x21, 0x00


	//----- nvinfo : EIATTR_SPARSE_MMA_MASK
	.align		4
.L_15:
        /*0048*/ 	.byte	0x03, 0x50
        /*004a*/ 	.short	0x0000


	//----- nvinfo : EIATTR_MAXREG_COUNT
	.align		4
        /*004c*/ 	.byte	0x03, 0x1b
        /*004e*/ 	.short	0x00ff


	//----- nvinfo : EIATTR_NUM_BARRIERS
	.align		4
        /*0050*/ 	.byte	0x02, 0x4c
        /*0052*/ 	.byte	0x01
	.zero		1


	//----- nvinfo : EIATTR_MERCURY_ISA_VERSION
	.align		4
        /*0054*/ 	.byte	0x03, 0x5f
        /*0056*/ 	.short	0x0101


	//----- nvinfo : EIATTR_VRC_CTA_INIT_COUNT
	.align		4
        /*0058*/ 	.byte	0x02, 0x4a
	.zero		1
	.zero		1


	//----- nvinfo : EIATTR_EXIT_INSTR_OFFSETS
	.align		4
        /*005c*/ 	.byte	0x04, 0x1c
        /*005e*/ 	.short	(.L_17 - .L_16)


	//   ....[0]....
.L_16:
        /*0060*/ 	.word	0x000005d0


	//   ....[1]....
        /*0064*/ 	.word	0x00000620


	//----- nvinfo : EIATTR_CBANK_PARAM_SIZE
	.align		4
.L_17:
        /*0068*/ 	.byte	0x03, 0x19
        /*006a*/ 	.short	0x001c


	//----- nvinfo : EIATTR_PARAM_CBANK
	.align		4
        /*006c*/ 	.byte	0x04, 0x0a
        /*006e*/ 	.short	(.L_19 - .L_18)
	.align		4
.L_18:
        /*0070*/ 	.word	index@(.nv.constant0._Z20matrixMultiplicationPiS_S_i)
        /*0074*/ 	.short	0x0380
        /*0076*/ 	.short	0x001c


	//----- nvinfo : EIATTR_SW_WAR
	.align		4
.L_19:
        /*0078*/ 	.byte	0x04, 0x36
        /*007a*/ 	.short	(.L_21 - .L_20)
.L_20:
        /*007c*/ 	.word	0x00000008
.L_21:


//--------------------- .nv.callgraph             --------------------------
	.section	.nv.callgraph,"",@"SHT_CUDA_CALLGRAPH"
	.align	4
	.sectionentsize	8
	.align		4
        /*0000*/ 	.word	0x00000000
	.align		4
        /*0004*/ 	.word	0xffffffff
	.align		4
        /*0008*/ 	.word	0x00000000
	.align		4
        /*000c*/ 	.word	0xfffffffe
	.align		4
        /*0010*/ 	.word	0x00000000
	.align		4
        /*0014*/ 	.word	0xfffffffd
	.align		4
        /*0018*/ 	.word	0x00000000
	.align		4
        /*001c*/ 	.word	0xfffffffc


//--------------------- .text._Z20matrixMultiplicationPiS_S_i --------------------------
	.section	.text._Z20matrixMultiplicationPiS_S_i,"ax",@progbits
	.align	128
        .global         _Z20matrixMultiplicationPiS_S_i
        .type           _Z20matrixMultiplicationPiS_S_i,@function
        .size           _Z20matrixMultiplicationPiS_S_i,(.L_x_3 - _Z20matrixMultiplicationPiS_S_i)
        .other          _Z20matrixMultiplicationPiS_S_i,@"STO_CUDA_ENTRY STV_DEFAULT"
_Z20matrixMultiplicationPiS_S_i:
.text._Z20matrixMultiplicationPiS_S_i:
[----:B------:R-:W-:Y:S01]  /*0000*/  LDC R1, c[0x0][0x37c] ;  /* 0x0000df00ff017b82 */ /* 0x000fe20000000800 */
[----:B------:R-:W0:Y:S01]  /*0010*/  LDCU UR6, c[0x0][0x398] ;  /* 0x00007300ff0677ac */ /* 0x000e220008000800 */
[----:B------:R-:W1:Y:S06]  /*0020*/  S2R R7, SR_TID.Y ;  /* 0x0000000000077919 */ /* 0x000e6c0000002200 */
[----:B------:R-:W1:Y:S01]  /*0030*/  LDC R2, c[0x0][0x364] ;  /* 0x0000d900ff027b82 */ /* 0x000e620000000800 */
[----:B------:R-:W-:Y:S01]  /*0040*/  HFMA2 R23, -RZ, RZ, 0, 0 ;  /* 0x00000000ff177431 */ /* 0x000fe200000001ff */
[----:B------:R-:W2:Y:S01]  /*0050*/  LDCU.64 UR8, c[0x0][0x358] ;  /* 0x00006b00ff0877ac */ /* 0x000ea20008000a00 */
[----:B------:R-:W3:Y:S05]  /*0060*/  S2R R3, SR_TID.X ;  /* 0x0000000000037919 */ /* 0x000eea0000002100 */
[----:B------:R-:W1:Y:S08]  /*0070*/  S2UR UR4, SR_CTAID.Y ;  /* 0x00000000000479c3 */ /* 0x000e700000002600 */
[----:B------:R-:W3:Y:S01]  /*0080*/  S2UR UR5, SR_CTAID.X ;  /* 0x00000000000579c3 */ /* 0x000ee20000002500 */
[----:B0-----:R-:W-:-:S04]  /*0090*/  MOV R0, UR6 ;  /* 0x0000000600007c02 */ /* 0x001fc80008000f00 */
[----:B------:R-:W-:-:S03]  /*00a0*/  ISETP.GE.AND P0, PT, R0, 0x1, PT ;  /* 0x000000010000780c */ /* 0x000fc60003f06270 */
[----:B------:R-:W3:Y:S01]  /*00b0*/  LDC R5, c[0x0][0x360] ;  /* 0x0000d800ff057b82 */ /* 0x000ee20000000800 */
[----:B-1----:R-:W-:Y:S02]  /*00c0*/  IMAD R2, R2, UR4, R7 ;  /* 0x0000000402027c24 */ /* 0x002fe4000f8e0207 */
[----:B---3--:R-:W-:-:S07]  /*00d0*/  IMAD R5, R5, UR5, R3 ;  /* 0x0000000505057c24 */ /* 0x008fce000f8e0203 */
[----:B--2---:R-:W-:Y:S05]  /*00e0*/  @!P0 BRA `(.L_x_0) ;  /* 0x0000000400308947 */ /* 0x004fea0003800000 */
[----:B------:R-:W0:Y:S01]  /*00f0*/  S2UR UR6, SR_CgaCtaId ;  /* 0x00000000000679c3 */ /* 0x000e220000008800 */
[----:B------:R-:W-:Y:S01]  /*0100*/  UMOV UR4, 0x400 ;  /* 0x0000040000047882 */ /* 0x000fe20000000000 */
[----:B------:R-:W-:Y:S01]  /*0110*/  IADD3 R6, PT, PT, R0, 0xf, RZ ;  /* 0x0000000f00067810 */ /* 0x000fe20007ffe0ff */
[----:B------:R-:W-:Y:S01]  /*0120*/  UIADD3 UR5, UPT, UPT, UR4, 0x400, URZ ;  /* 0x0000040004057890 */ /* 0x000fe2000fffe0ff */
[----:B------:R-:W-:Y:S01]  /*0130*/  MOV R23, RZ ;  /* 0x000000ff00177202 */ /* 0x000fe20000000f00 */
[-C--:B------:R-:W-:Y:S01]  /*0140*/  IMAD R17, R7, R0.reuse, R5 ;  /* 0x0000000007117224 */ /* 0x080fe200078e0205 */
[----:B------:R-:W-:Y:S01]  /*0150*/  SHF.R.U32.HI R19, RZ, 0x4, R6 ;  /* 0x00000004ff137819 */ /* 0x000fe20000011606 */
[----:B------:R-:W-:Y:S01]  /*0160*/  IMAD R6, R2, R0, R3 ;  /* 0x0000000002067224 */ /* 0x000fe200078e0203 */
[----:B------:R-:W1:Y:S02]  /*0170*/  LDC R4, c[0x0][0x398] ;  /* 0x0000e600ff047b82 */ /* 0x000e640000000800 */
[----:B------:R-:W-:Y:S01]  /*0180*/  IADD3 R19, PT, PT, -R19, RZ, RZ ;  /* 0x000000ff13137210 */ /* 0x000fe20007ffe1ff */
[----:B0-----:R-:W-:-:S02]  /*0190*/  ULEA UR4, UR6, UR4, 0x18 ;  /* 0x0000000406047291 */ /* 0x001fc4000f8ec0ff */
[----:B------:R-:W-:-:S04]  /*01a0*/  ULEA UR5, UR6, UR5, 0x18 ;  /* 0x0000000506057291 */ /* 0x000fc8000f8ec0ff */
[----:B------:R-:W-:Y:S02]  /*01b0*/  LEA R18, R7, UR4, 0x6 ;  /* 0x0000000407127c11 */ /* 0x000fe4000f8e30ff */
[C---:B------:R-:W-:Y:S02]  /*01c0*/  LEA R20, R3.reuse, UR5, 0x2 ;  /* 0x0000000503147c11 */ /* 0x040fe4000f8e10ff */
[----:B------:R-:W-:Y:S02]  /*01d0*/  LEA R21, R3, R18, 0x2 ;  /* 0x0000001203157211 */ /* 0x000fe400078e10ff */
[----:B------:R-:W-:-:S07]  /*01e0*/  LEA R16, R7, R20, 0x6 ;  /* 0x0000001407107211 */ /* 0x000fce00078e30ff */
.L_x_1:
[----:B-1----:R-:W-:Y:S01]  /*01f0*/  MOV R0, R4 ;  /* 0x0000000400007202 */ /* 0x002fe20000000f00 */
[----:B------:R-:W-:Y:S01]  /*0200*/  HFMA2 R22, -RZ, RZ, 0, 0 ;  /* 0x00000000ff167431 */ /* 0x000fe200000001ff */
[----:B------:R-:W-:Y:S02]  /*0210*/  VIMNMX.U32 R9, PT, PT, R2, R3, !PT ;  /* 0x0000000302097248 */ /* 0x000fe40007fe0000 */
[-C--:B------:R-:W-:Y:S02]  /*0220*/  ISETP.GE.U32.AND P0, PT, R7, R0.reuse, PT ;  /* 0x000000000700720c */ /* 0x080fe40003f06070 */
[-C--:B------:R-:W-:Y:S02]  /*0230*/  ISETP.GE.U32.AND P1, PT, R9, R0.reuse, PT ;  /* 0x000000000900720c */ /* 0x080fe40003f26070 */
[----:B------:R-:W-:Y:S02]  /*0240*/  ISETP.GE.OR P0, PT, R5, R0, P0 ;  /* 0x000000000500720c */ /* 0x000fe40000706670 */
[----:B------:R-:W-:-:S09]  /*0250*/  MOV R27, RZ ;  /* 0x000000ff001b7202 */ /* 0x000fd20000000f00 */
[----:B------:R-:W0:Y:S08]  /*0260*/  @!P1 LDC.64 R10, c[0x0][0x380] ;  /* 0x0000e000ff0a9b82 */ /* 0x000e300000000a00 */
[----:B------:R-:W1:Y:S01]  /*0270*/  @!P0 LDC.64 R8, c[0x0][0x388] ;  /* 0x0000e200ff088b82 */ /* 0x000e620000000a00 */
[----:B0-----:R-:W-:-:S05]  /*0280*/  @!P1 IMAD.WIDE.U32 R10, R6, 0x4, R10 ;  /* 0x00000004060a9825 */ /* 0x001fca00078e000a */
[----:B------:R-:W2:Y:S01]  /*0290*/  @!P1 LDG.E R22, desc[UR8][R10.64] ;  /* 0x000000080a169981 */ /* 0x000ea2000c1e1900 */
[----:B-1----:R-:W-:-:S05]  /*02a0*/  @!P0 IMAD.WIDE.U32 R8, R17, 0x4, R8 ;  /* 0x0000000411088825 */ /* 0x002fca00078e0008 */
[----:B------:R-:W3:Y:S01]  /*02b0*/  @!P0 LDG.E R27, desc[UR8][R8.64] ;  /* 0x00000008081b8981 */ /* 0x000ee2000c1e1900 */
[----:B------:R-:W-:-:S04]  /*02c0*/  IADD3 R19, PT, PT, R19, 0x1, RZ ;  /* 0x0000000113137810 */ /* 0x000fc80007ffe0ff */
[----:B------:R-:W-:Y:S02]  /*02d0*/  ISETP.NE.AND P0, PT, R19, RZ, PT ;  /* 0x000000ff1300720c */ /* 0x000fe40003f05270 */
[----:B------:R-:W-:Y:S02]  /*02e0*/  IADD3 R3, PT, PT, R3, 0x10, RZ ;  /* 0x0000001003037810 */ /* 0x000fe40007ffe0ff */
[----:B------:R-:W-:Y:S02]  /*02f0*/  IADD3 R7, PT, PT, R7, 0x10, RZ ;  /* 0x0000001007077810 */ /* 0x000fe40007ffe0ff */
[----:B------:R-:W-:Y:S02]  /*0300*/  IADD3 R6, PT, PT, R6, 0x10, RZ ;  /* 0x0000001006067810 */ /* 0x000fe40007ffe0ff */
[----:B------:R-:W-:Y:S01]  /*0310*/  LEA R17, R0, R17, 0x4 ;  /* 0x0000001100117211 */ /* 0x000fe200078e20ff */
[----:B--2---:R-:W-:Y:S04]  /*0320*/  STS [R21], R22 ;  /* 0x0000001615007388 */ /* 0x004fe80000000800 */
[----:B---3--:R-:W-:Y:S01]  /*0330*/  STS [R16], R27 ;  /* 0x0000001b10007388 */ /* 0x008fe20000000800 */
[----:B------:R-:W-:Y:S06]  /*0340*/  BAR.SYNC.DEFER_BLOCKING 0x0 ;  /* 0x0000000000007b1d */ /* 0x000fec0000010000 */
[----:B------:R-:W-:Y:S04]  /*0350*/  LDS R26, [R20] ;  /* 0x00000000141a7984 */ /* 0x000fe80000000800 */
[----:B------:R-:W0:Y:S04]  /*0360*/  LDS.128 R12, [R18] ;  /* 0x00000000120c7984 */ /* 0x000e280000000c00 */
[----:B------:R-:W1:Y:S04]  /*0370*/  LDS R28, [R20+0x40] ;  /* 0x00004000141c7984 */ /* 0x000e680000000800 */
[----:B------:R-:W2:Y:S04]  /*0380*/  LDS R25, [R20+0x80] ;  /* 0x0000800014197984 */ /* 0x000ea80000000800 */
[----:B------:R-:W3:Y:S04]  /*0390*/  LDS R24, [R20+0xc0] ;  /* 0x0000c00014187984 */ /* 0x000ee80000000800 */
[----:B------:R-:W-:Y:S04]  /*03a0*/  LDS.128 R8, [R18+0x10] ;  /* 0x0000100012087984 */ /* 0x000fe80000000c00 */
[----:B------:R-:W-:Y:S04]  /*03b0*/  LDS R22, [R20+0x140] ;  /* 0x0001400014167984 */ /* 0x000fe80000000800 */
[----:B------:R-:W-:Y:S01]  /*03c0*/  LDS R27, [R20+0x200] ;  /* 0x00020000141b7984 */ /* 0x000fe20000000800 */
[----:B0-----:R-:W-:-:S03]  /*03d0*/  IMAD R12, R12, R26, R23 ;  /* 0x0000001a0c0c7224 */ /* 0x001fc600078e0217 */
[----:B------:R-:W0:Y:S01]  /*03e0*/  LDS R23, [R20+0x100] ;  /* 0x0001000014177984 */ /* 0x000e220000000800 */
[----:B-1----:R-:W-:-:S03]  /*03f0*/  IMAD R12, R28, R13, R12 ;  /* 0x0000000d1c0c7224 */ /* 0x002fc600078e020c */
[----:B------:R-:W-:Y:S01]  /*0400*/  LDS R26, [R20+0x1c0] ;  /* 0x0001c000141a7984 */ /* 0x000fe20000000800 */
[----:B--2---:R-:W-:-:S03]  /*0410*/  IMAD R12, R25, R14, R12 ;  /* 0x0000000e190c7224 */ /* 0x004fc600078e020c */
[----:B------:R-:W1:Y:S01]  /*0420*/  LDS R25, [R20+0x180] ;  /* 0x0001800014197984 */ /* 0x000e620000000800 */
[----:B---3--:R-:W-:-:S03]  /*0430*/  IMAD R12, R24, R15, R12 ;  /* 0x0000000f180c7224 */ /* 0x008fc600078e020c */
[----:B------:R-:W-:Y:S01]  /*0440*/  LDS R24, [R20+0x240] ;  /* 0x0002400014187984 */ /* 0x000fe20000000800 */
[----:B0-----:R-:W-:-:S03]  /*0450*/  IMAD R8, R8, R23, R12 ;  /* 0x0000001708087224 */ /* 0x001fc600078e020c */
[----:B------:R-:W0:Y:S01]  /*0460*/  LDS.128 R12, [R18+0x20] ;  /* 0x00002000120c7984 */ /* 0x000e220000000c00 */
[----:B------:R-:W-:-:S03]  /*0470*/  IMAD R8, R22, R9, R8 ;  /* 0x0000000916087224 */ /* 0x000fc600078e0208 */
[----:B------:R-:W2:Y:S01]  /*0480*/  LDS R23, [R20+0x280] ;  /* 0x0002800014177984 */ /* 0x000ea20000000800 */
[----:B-1----:R-:W-:-:S03]  /*0490*/  IMAD R8, R25, R10, R8 ;  /* 0x0000000a19087224 */ /* 0x002fc600078e0208 */
[----:B------:R-:W1:Y:S01]  /*04a0*/  LDS R22, [R20+0x2c0] ;  /* 0x0002c00014167984 */ /* 0x000e620000000800 */
[----:B------:R-:W-:-:S03]  /*04b0*/  IMAD R8, R26, R11, R8 ;  /* 0x0000000b1a087224 */ /* 0x000fc600078e0208 */
[----:B------:R-:W-:Y:S04]  /*04c0*/  LDS R25, [R20+0x300] ;  /* 0x0003000014197984 */ /* 0x000fe80000000800 */
[----:B------:R-:W-:Y:S01]  /*04d0*/  LDS R26, [R20+0x340] ;  /* 0x00034000141a7984 */ /* 0x000fe20000000800 */
[----:B0-----:R-:W-:-:S03]  /*04e0*/  IMAD R12, R12, R27, R8 ;  /* 0x0000001b0c0c7224 */ /* 0x001fc600078e0208 */
[----:B------:R-:W0:Y:S01]  /*04f0*/  LDS.128 R8, [R18+0x30] ;  /* 0x0000300012087984 */ /* 0x000e220000000c00 */
[----:B------:R-:W-:-:S03]  /*0500*/  IMAD R24, R24, R13, R12 ;  /* 0x0000000d18187224 */ /* 0x000fc600078e020c */
[----:B------:R-:W3:Y:S04]  /*0510*/  LDS R13, [R20+0x380] ;  /* 0x00038000140d7984 */ /* 0x000ee80000000800 */
[----:B------:R-:W4:Y:S01]  /*0520*/  LDS R12, [R20+0x3c0] ;  /* 0x0003c000140c7984 */ /* 0x000f220000000800 */
[----:B--2---:R-:W-:-:S04]  /*0530*/  IMAD R14, R23, R14, R24 ;  /* 0x0000000e170e7224 */ /* 0x004fc800078e0218 */
[----:B-1----:R-:W-:-:S04]  /*0540*/  IMAD R14, R22, R15, R14 ;  /* 0x0000000f160e7224 */ /* 0x002fc800078e020e */
[----:B0-----:R-:W-:-:S04]  /*0550*/  IMAD R8, R8, R25, R14 ;  /* 0x0000001908087224 */ /* 0x001fc800078e020e */
[----:B------:R-:W-:-:S04]  /*0560*/  IMAD R8, R26, R9, R8 ;  /* 0x000000091a087224 */ /* 0x000fc800078e0208 */
[----:B---3--:R-:W-:-:S04]  /*0570*/  IMAD R8, R13, R10, R8 ;  /* 0x0000000a0d087224 */ /* 0x008fc800078e0208 */
[----:B----4-:R-:W-:Y:S01]  /*0580*/  IMAD R23, R12, R11, R8 ;  /* 0x0000000b0c177224 */ /* 0x010fe200078e0208 */
[----:B------:R-:W-:Y:S06]  /*0590*/  BAR.SYNC.DEFER_BLOCKING 0x0 ;  /* 0x0000000000007b1d */ /* 0x000fec0000010000 */
[----:B------:R-:W-:Y:S05]  /*05a0*/  @P0 BRA `(.L_x_1) ;  /* 0xfffffffc00100947 */ /* 0x000fea000383ffff */
.L_x_0:
[----:B------:R-:W-:-:S04]  /*05b0*/  VIMNMX R3, PT, PT, R2, R5, !PT ;  /* 0x0000000502037248 */ /* 0x000fc80007fe0100 */
[----:B------:R-:W-:-:S13]  /*05c0*/  ISETP.GE.AND P0, PT, R3, R0, PT ;  /* 0x000000000300720c */ /* 0x000fda0003f06270 */
[----:B------:R-:W-:Y:S05]  /*05d0*/  @P0 EXIT ;  /* 0x000000000000094d */ /* 0x000fea0003800000 */
[----:B------:R-:W0:Y:S01]  /*05e0*/  LDC.64 R6, c[0x0][0x390] ;  /* 0x0000e400ff067b82 */ /* 0x000e220000000a00 */
[----:B------:R-:W-:-:S04]  /*05f0*/  IMAD R3, R2, R0, R5 ;  /* 0x0000000002037224 */ /* 0x000fc800078e0205 */
[----:B0-----:R-:W-:-:S05]  /*0600*/  IMAD.WIDE R2, R3, 0x4, R6 ;  /* 0x0000000403027825 */ /* 0x001fca00078e0206 */
[----:B------:R-:W-:Y:S01]  /*0610*/  STG.E desc[UR8][R2.64], R23 ;  /* 0x0000001702007986 */ /* 0x000fe2000c101908 */
[----:B------:R-:W-:Y:S05]  /*0620*/  EXIT ;  /* 0x000000000000794d */ /* 0x000fea0003800000 */
.L_x_2:
[----:B------:R-:W-:-:S00]  /*0630*/  BRA `(.L_x_2) ;  /* 0xfffffffc00fc7947 */ /* 0x000fc0000383ffff */
[----:B------:R-:W-:-:S00]  /*0640*/  NOP ;  /* 0x0000000000007918 */ /* 0x000fc00000000000 */
        /* <DEDUP_REMOVED lines=11> */
.L_x_3:


//--------------------- .nv.shared._Z20matrixMultiplicationPiS_S_i --------------------------
	.section	.nv.shared._Z20matrixMultiplicationPiS_S_i,"aw",@nobits
	.sectionflags	@""
	.align	4
.nv.shared._Z20matrixMultiplicationPiS_S_i:
	.zero		3072


//--------------------- .nv.shared.reserved.0     --------------------------
	.section	.nv.shared.reserved.0,"aw",@nobits
	.weak		__nv_reservedSMEM_offset_0_alias
	.size		__nv_reservedSMEM_offset_0_alias, 0, 64
	.other		__nv_reservedSMEM_offset_0_alias,@"STO_CUDA_RESERVED_SHARED STV_DEFAULT"
__nv_reservedSMEM_offset_0_alias:
	.zero		0
	.zero		64


//--------------------- .nv.constant0._Z20matrixMultiplicationPiS_S_i --------------------------
	.section	.nv.constant0._Z20matrixMultiplicationPiS_S_i,"a",@progbits
	.sectionflags	@""
	.align	4
.nv.constant0._Z20matrixMultiplicationPiS_S_i:
	.zero		924


//--------------------- SYMBOLS --------------------------

	.type		.nv.reservedSmem.offset0,@object
	.size		.nv.reservedSmem.offset0,0x4
	.type		.nv.reservedSmem.cap,@object
	.size		.nv.reservedSmem.cap,0x4
